	.headerflags	@"EF_CUDA_TEXMODE_UNIFIED EF_CUDA_64BIT_ADDRESS EF_CUDA_ACCELERATORS EF_CUDA_SM90 EF_CUDA_VIRTUAL_SM(EF_CUDA_SM90)"
	.elftype	@"ET_EXEC"


//--------------------- .nv.info                  --------------------------
	.section	.nv.info,"",@"SHT_CUDA_INFO"
	.align	4


	//----- nvinfo : EIATTR_REGCOUNT
	.align		4
        /*0000*/ 	.byte	0x04, 0x2f
        /*0002*/ 	.short	(.L_3 - .L_2)
	.align		4
.L_2:
        /*0004*/ 	.word	index@(triton_poi_fused__native_batch_norm_legit_no_training_leaky_relu_6)
        /*0008*/ 	.word	0x00000010


	//----- nvinfo : EIATTR_MIN_STACK_SIZE
	.align		4
.L_3:
        /*000c*/ 	.byte	0x04, 0x12
        /*000e*/ 	.short	(.L_5 - .L_4)
	.align		4
.L_4:
        /*0010*/ 	.word	index@(triton_poi_fused__native_batch_norm_legit_no_training_leaky_relu_6)
        /*0014*/ 	.word	0x00000000


	//----- nvinfo : EIATTR_FRAME_SIZE
	.align		4
.L_5:
        /*0018*/ 	.byte	0x04, 0x11
        /*001a*/ 	.short	(.L_7 - .L_6)
	.align		4
.L_6:
        /*001c*/ 	.word	index@(triton_poi_fused__native_batch_norm_legit_no_training_leaky_relu_6)
        /*0020*/ 	.word	0x00000000


	//----- nvinfo : EIATTR_MIN_STACK_SIZE
	.align		4
.L_7:
        /*0024*/ 	.byte	0x04, 0x12
        /*0026*/ 	.short	(.L_9 - .L_8)
	.align		4
.L_8:
        /*0028*/ 	.word	index@(triton_poi_fused__native_batch_norm_legit_no_training_leaky_relu_6)
        /*002c*/ 	.word	0x00000000
.L_9:


//--------------------- .nv.info.triton_poi_fused__native_batch_norm_legit_no_training_leaky_relu_6 --------------------------
	.section	.nv.info.triton_poi_fused__native_batch_norm_legit_no_training_leaky_relu_6,"",@"SHT_CUDA_INFO"
	.sectionflags	@""
	.align	4


	//----- nvinfo : EIATTR_CUDA_API_VERSION
	.align		4
        /*0000*/ 	.byte	0x04, 0x37
        /*0002*/ 	.short	(.L_11 - .L_10)
.L_10:
        /*0004*/ 	.word	0x0000007c


	//----- nvinfo : EIATTR_KPARAM_INFO
	.align		4
.L_11:
        /*0008*/ 	.byte	0x04, 0x17
        /*000a*/ 	.short	(.L_13 - .L_12)
.L_12:
        /*000c*/ 	.word	0x00000000
        /*0010*/ 	.short	0x0006
        /*0012*/ 	.short	0x0030
        /*0014*/ 	.byte	0x00, 0xf0, 0x11, 0x00


	//----- nvinfo : EIATTR_KPARAM_INFO
	.align		4
.L_13:
        /*0018*/ 	.byte	0x04, 0x17
        /*001a*/ 	.short	(.L_15 - .L_14)
.L_14:
        /*001c*/ 	.word	0x00000000
        /*0020*/ 	.short	0x0005
        /*0022*/ 	.short	0x0028
        /*0024*/ 	.byte	0x00, 0xf4, 0x21, 0x00


	//----- nvinfo : EIATTR_KPARAM_INFO
	.align		4
.L_15:
        /*0028*/ 	.byte	0x04, 0x17
        /*002a*/ 	.short	(.L_17 - .L_16)
.L_16:
        /*002c*/ 	.word	0x00000000
        /*0030*/ 	.short	0x0004
        /*0032*/ 	.short	0x0020
        /*0034*/ 	.byte	0x00, 0xf4, 0x21, 0x00


	//----- nvinfo : EIATTR_KPARAM_INFO
	.align		4
.L_17:
        /*0038*/ 	.byte	0x04, 0x17
        /*003a*/ 	.short	(.L_19 - .L_18)
.L_18:
        /*003c*/ 	.word	0x00000000
        /*0040*/ 	.short	0x0003
        /*0042*/ 	.short	0x0018
        /*0044*/ 	.byte	0x00, 0xf4, 0x21, 0x00


	//----- nvinfo : EIATTR_KPARAM_INFO
	.align		4
.L_19:
        /*0048*/ 	.byte	0x04, 0x17
        /*004a*/ 	.short	(.L_21 - .L_20)
.L_20:
        /*004c*/ 	.word	0x00000000
        /*0050*/ 	.short	0x0002
        /*0052*/ 	.short	0x0010
        /*0054*/ 	.byte	0x00, 0xf4, 0x21, 0x00


	//----- nvinfo : EIATTR_KPARAM_INFO
	.align		4
.L_21:
        /*0058*/ 	.byte	0x04, 0x17
        /*005a*/ 	.short	(.L_23 - .L_22)
.L_22:
        /*005c*/ 	.word	0x00000000
        /*0060*/ 	.short	0x0001
        /*0062*/ 	.short	0x0008
        /*0064*/ 	.byte	0x00, 0xf4, 0x21, 0x00


	//----- nvinfo : EIATTR_KPARAM_INFO
	.align		4
.L_23:
        /*0068*/ 	.byte	0x04, 0x17
        /*006a*/ 	.short	(.L_25 - .L_24)
.L_24:
        /*006c*/ 	.word	0x00000000
        /*0070*/ 	.short	0x0000
        /*0072*/ 	.short	0x0000
        /*0074*/ 	.byte	0x00, 0xf4, 0x21, 0x00


	//----- nvinfo : EIATTR_SPARSE_MMA_MASK
	.align		4
.L_25:
        /*0078*/ 	.byte	0x03, 0x50
        /*007a*/ 	.short	0x0000


	//----- nvinfo : EIATTR_MAXREG_COUNT
	.align		4
        /*007c*/ 	.byte	0x03, 0x1b
        /*007e*/ 	.short	0x00ff


	//----- nvinfo : EIATTR_EXIT_INSTR_OFFSETS
	.align		4
        /*0080*/ 	.byte	0x04, 0x1c
        /*0082*/ 	.short	(.L_27 - .L_26)


	//   ....[0]....
.L_26:
        /*0084*/ 	.word	0x00000360


	//----- nvinfo : EIATTR_REQNTID
	.align		4
.L_27:
        /*0088*/ 	.byte	0x04, 0x10
        /*008a*/ 	.short	(.L_29 - .L_28)
.L_28:
        /*008c*/ 	.word	0x00000080
        /*0090*/ 	.word	0x00000001
        /*0094*/ 	.word	0x00000001


	//----- nvinfo : EIATTR_CBANK_PARAM_SIZE
	.align		4
.L_29:
        /*0098*/ 	.byte	0x03, 0x19
        /*009a*/ 	.short	0x0034


	//----- nvinfo : EIATTR_PARAM_CBANK
	.align		4
        /*009c*/ 	.byte	0x04, 0x0a
        /*009e*/ 	.short	(.L_31 - .L_30)
	.align		4
.L_30:
        /*00a0*/ 	.word	index@(.nv.constant0.triton_poi_fused__native_batch_norm_legit_no_training_leaky_relu_6)
        /*00a4*/ 	.short	0x0210
        /*00a6*/ 	.short	0x0034


	//----- nvinfo : EIATTR_SW_WAR
	.align		4
.L_31:
        /*00a8*/ 	.byte	0x04, 0x36
        /*00aa*/ 	.short	(.L_33 - .L_32)
.L_32:
        /*00ac*/ 	.word	0x00000008
.L_33:


//--------------------- .nv.callgraph             --------------------------
	.section	.nv.callgraph,"",@"SHT_CUDA_CALLGRAPH"
	.align	4
	.sectionentsize	8
	.align		4
        /*0000*/ 	.word	0x00000000
	.align		4
        /*0004*/ 	.word	0xffffffff
	.align		4
        /*0008*/ 	.word	0x00000000
	.align		4
        /*000c*/ 	.word	0xfffffffe
	.align		4
        /*0010*/ 	.word	0x00000000
	.align		4
        /*0014*/ 	.word	0xfffffffd
	.align		4
        /*0018*/ 	.word	0x00000000
	.align		4
        /*001c*/ 	.word	0xfffffffc


//--------------------- .nv.constant4             --------------------------
	.section	.nv.constant4,"a",@progbits
	.align	8
	.align		8
.nv.constant4:
        /*0000*/ 	.dword	_$_str
	.align		8
        /*0008*/ 	.dword	_$_str_$_2


//--------------------- .text.triton_poi_fused__native_batch_norm_legit_no_training_leaky_relu_6 --------------------------
	.section	.text.triton_poi_fused__native_batch_norm_legit_no_training_leaky_relu_6,"ax",@progbits
	.align	128
        .global         triton_poi_fused__native_batch_norm_legit_no_training_leaky_relu_6
        .type           triton_poi_fused__native_batch_norm_legit_no_training_leaky_relu_6,@function
        .size           triton_poi_fused__native_batch_norm_legit_no_training_leaky_relu_6,(.L_x_1 - triton_poi_fused__native_batch_norm_legit_no_training_leaky_relu_6)
        .other          triton_poi_fused__native_batch_norm_legit_no_training_leaky_relu_6,@"STO_CUDA_ENTRY STV_DEFAULT"
triton_poi_fused__native_batch_norm_legit_no_training_leaky_relu_6:
.text.triton_poi_fused__native_batch_norm_legit_no_training_leaky_relu_6:
[----:B------:R-:W-:Y:S01]  /*0000*/  LDC R1, c[0x0][0x28] ;  /* 0x00000a00ff017b82 */ /* 0x000fe20000000800 */
[----:B------:R-:W1:Y:S07]  /*0010*/  S2R R0, SR_TID.X ;  /* 0x0000000000007919 */ /* 0x000e6e0000002100 */
[----:B------:R-:W2:Y:S01]  /*0020*/  LDC.64 R6, c[0x0][0x228] ;  /* 0x00008a00ff067b82 */ /* 0x000ea20000000a00 */
[----:B------:R-:W-:Y:S01]  /*0030*/  ULDC.64 UR4, c[0x0][0x208] ;  /* 0x0000820000047ab9 */ /* 0x000fe20000000a00 */
[----:B------:R-:W3:Y:S06]  /*0040*/  S2R R5, SR_CTAID.X ;  /* 0x0000000000057919 */ /* 0x000eec0000002500 */
[----:B------:R-:W4:Y:S08]  /*0050*/  LDC.64 R8, c[0x0][0x230] ;  /* 0x00008c00ff087b82 */ /* 0x000f300000000a00 */
[----:B------:R-:W5:Y:S01]  /*0060*/  LDC.64 R10, c[0x0][0x238] ;  /* 0x00008e00ff0a7b82 */ /* 0x000f620000000a00 */
[----:B-1----:R-:W-:-:S02]  /*0070*/  SHF.L.U32 R0, R0, 0x1, RZ ;  /* 0x0000000100007819 */ /* 0x002fc400000006ff */
[----:B---3--:R-:W-:Y:S02]  /*0080*/  SHF.R.S32.HI R3, RZ, 0x17, R5 ;  /* 0x00000017ff037819 */ /* 0x008fe40000011405 */
[----:B------:R-:W-:Y:S02]  /*0090*/  LOP3.LUT R0, R0, 0xfe, RZ, 0xc0, !PT ;  /* 0x000000fe00007812 */ /* 0x000fe400078ec0ff */
[----:B------:R-:W-:Y:S02]  /*00a0*/  SGXT R3, R3, 0x1 ;  /* 0x000000010303781a */ /* 0x000fe40000000200 */
[----:B------:R-:W-:Y:S02]  /*00b0*/  LEA R0, R5, R0, 0x8 ;  /* 0x0000000005007211 */ /* 0x000fe400078e40ff */
[----:B------:R-:W1:Y:S02]  /*00c0*/  LDC.64 R4, c[0x0][0x220] ;  /* 0x00008800ff047b82 */ /* 0x000e640000000a00 */
[----:B------:R-:W-:-:S04]  /*00d0*/  LEA.HI R3, R3, R0, RZ, 0x2 ;  /* 0x0000000003037211 */ /* 0x000fc800078f10ff */
[--C-:B------:R-:W-:Y:S02]  /*00e0*/  SHF.R.S32.HI R2, RZ, 0x2, R3.reuse ;  /* 0x00000002ff027819 */ /* 0x100fe40000011403 */
[----:B------:R-:W-:-:S04]  /*00f0*/  SHF.R.S32.HI R3, RZ, 0x1f, R3 ;  /* 0x0000001fff037819 */ /* 0x000fc80000011403 */
[----:B------:R-:W-:-:S04]  /*0100*/  LEA.HI R3, R3, R2, RZ, 0x9 ;  /* 0x0000000203037211 */ /* 0x000fc800078f48ff */
[----:B------:R-:W-:-:S04]  /*0110*/  LOP3.LUT R3, R3, 0xfffffe00, RZ, 0xc0, !PT ;  /* 0xfffffe0003037812 */ /* 0x000fc800078ec0ff */
[----:B------:R-:W-:Y:S02]  /*0120*/  IADD3 R13, R2, -R3, RZ ;  /* 0x80000003020d7210 */ /* 0x000fe40007ffe0ff */
[----:B------:R-:W3:Y:S03]  /*0130*/  LDC.64 R2, c[0x0][0x218] ;  /* 0x00008600ff027b82 */ /* 0x000ee60000000a00 */
[----:B--2---:R-:W-:-:S06]  /*0140*/  IMAD.WIDE R6, R13, 0x4, R6 ;  /* 0x000000040d067825 */ /* 0x004fcc00078e0206 */
[----:B------:R-:W2:Y:S01]  /*0150*/  LDG.E.EL R6, desc[UR4][R6.64] ;  /* 0x0000000406067981 */ /* 0x000ea2000c2e1900 */
[----:B-1----:R-:W-:-:S06]  /*0160*/  IMAD.WIDE R4, R13, 0x4, R4 ;  /* 0x000000040d047825 */ /* 0x002fcc00078e0204 */
[----:B------:R-:W2:Y:S01]  /*0170*/  LDG.E.EL R4, desc[UR4][R4.64] ;  /* 0x0000000404047981 */ /* 0x000ea2000c2e1900 */
[----:B---3--:R-:W-:-:S06]  /*0180*/  IMAD.WIDE R2, R0, 0x4, R2 ;  /* 0x0000000400027825 */ /* 0x008fcc00078e0202 */
[----:B------:R-:W3:Y:S01]  /*0190*/  LDG.E.64 R2, desc[UR4][R2.64] ;  /* 0x0000000402027981 */ /* 0x000ee2000c1e1b00 */
[----:B----4-:R-:W-:-:S04]  /*01a0*/  IMAD.WIDE R8, R13, 0x4, R8 ;  /* 0x000000040d087825 */ /* 0x010fc800078e0208 */
[----:B-----5:R-:W-:Y:S02]  /*01b0*/  IMAD.WIDE R10, R13, 0x4, R10 ;  /* 0x000000040d0a7825 */ /* 0x020fe400078e020a */
[----:B------:R-:W4:Y:S04]  /*01c0*/  LDG.E.EL R8, desc[UR4][R8.64] ;  /* 0x0000000408087981 */ /* 0x000f28000c2e1900 */
[----:B------:R-:W4:Y:S01]  /*01d0*/  LDG.E.EL R11, desc[UR4][R10.64] ;  /* 0x000000040a0b7981 */ /* 0x000f22000c2e1900 */
[----:B------:R-:W-:Y:S01]  /*01e0*/  HFMA2.MMA R12, -RZ, RZ, 1.625, 0 ;  /* 0x3e800000ff0c7435 */ /* 0x000fe200000001ff */
[----:B--2---:R-:W-:-:S04]  /*01f0*/  FADD R6, R6, 9.9999997473787516356e-06 ;  /* 0x3727c5ac06067421 */ /* 0x004fc80000000000 */
[----:B------:R-:W1:Y:S02]  /*0200*/  MUFU.SQRT R7, R6 ;  /* 0x0000000600077308 */ /* 0x000e640000002000 */
[C---:B-1----:R-:W-:Y:S02]  /*0210*/  FSETP.GT.AND P0, PT, R7.reuse, 8.50705917302346158658e+37, PT ;  /* 0x7e8000000700780b */ /* 0x042fe40003f04000 */
[----:B------:R-:W-:-:S11]  /*0220*/  FSETP.GEU.AND P1, PT, R7, 1.175494350822287508e-38, PT ;  /* 0x008000000700780b */ /* 0x000fd60003f2e000 */
[----:B------:R-:W-:-:S04]  /*0230*/  @P0 FMUL R7, R7, 0.25 ;  /* 0x3e80000007070820 */ /* 0x000fc80000400000 */
[----:B------:R-:W-:-:S06]  /*0240*/  @!P1 FMUL R7, R7, 16777216 ;  /* 0x4b80000007079820 */ /* 0x000fcc0000400000 */
[----:B------:R-:W1:Y:S01]  /*0250*/  MUFU.RCP R7, R7 ;  /* 0x0000000700077308 */ /* 0x000e620000001000 */
[----:B------:R-:W-:Y:S01]  /*0260*/  FSEL R12, R12, 1, P0 ;  /* 0x3f8000000c0c7808 */ /* 0x000fe20000000000 */
[----:B---3--:R-:W-:-:S04]  /*0270*/  FADD R5, R3, -R4 ;  /* 0x8000000403057221 */ /* 0x008fc80000000000 */
[----:B------:R-:W-:Y:S01]  /*0280*/  @!P1 FMUL R12, R12, 16777216 ;  /* 0x4b8000000c0c9820 */ /* 0x000fe20000400000 */
[----:B------:R-:W-:Y:S02]  /*0290*/  FADD R4, R2, -R4 ;  /* 0x8000000402047221 */ /* 0x000fe40000000000 */
[----:B------:R-:W2:Y:S01]  /*02a0*/  LDC.64 R2, c[0x0][0x210] ;  /* 0x00008400ff027b82 */ /* 0x000ea20000000a00 */
[----:B-1----:R-:W-:-:S04]  /*02b0*/  FMUL R12, R7, R12 ;  /* 0x0000000c070c7220 */ /* 0x002fc80000400000 */
[-C--:B------:R-:W-:Y:S01]  /*02c0*/  FMUL R4, R4, R12.reuse ;  /* 0x0000000c04047220 */ /* 0x080fe20000400000 */
[----:B------:R-:W-:-:S03]  /*02d0*/  FMUL R12, R5, R12 ;  /* 0x0000000c050c7220 */ /* 0x000fc60000400000 */
[C-C-:B----4-:R-:W-:Y:S01]  /*02e0*/  FFMA R4, R8.reuse, R4, R11.reuse ;  /* 0x0000000408047223 */ /* 0x150fe2000000000b */
[----:B------:R-:W-:-:S04]  /*02f0*/  FFMA R5, R8, R12, R11 ;  /* 0x0000000c08057223 */ /* 0x000fc8000000000b */
[----:B------:R-:W-:Y:S02]  /*0300*/  FSETP.GT.AND P0, PT, R4, RZ, PT ;  /* 0x000000ff0400720b */ /* 0x000fe40003f04000 */
[----:B------:R-:W-:Y:S01]  /*0310*/  FSETP.GT.AND P1, PT, R5, RZ, PT ;  /* 0x000000ff0500720b */ /* 0x000fe20003f24000 */
[----:B--2---:R-:W-:-:S10]  /*0320*/  IMAD.WIDE R2, R0, 0x4, R2 ;  /* 0x0000000400027825 */ /* 0x004fd400078e0202 */
[----:B------:R-:W-:Y:S02]  /*0330*/  @!P0 FMUL R4, R4, 0.10000000149011611938 ;  /* 0x3dcccccd04048820 */ /* 0x000fe40000400000 */
[----:B------:R-:W-:-:S05]  /*0340*/  @!P1 FMUL R5, R5, 0.10000000149011611938 ;  /* 0x3dcccccd05059820 */ /* 0x000fca0000400000 */
[----:B------:R-:W-:Y:S01]  /*0350*/  STG.E.64 desc[UR4][R2.64], R4 ;  /* 0x0000000402007986 */ /* 0x000fe2000c101b04 */
[----:B------:R-:W-:Y:S05]  /*0360*/  EXIT ;  /* 0x000000000000794d */ /* 0x000fea0003800000 */
.L_x_0:
[----:B------:R-:W-:-:S00]  /*0370*/  BRA `(.L_x_0) ;  /* 0xfffffffc00fc7947 */ /* 0x000fc0000383ffff */
[----:B------:R-:W-:-:S00]  /*0380*/  NOP ;  /* 0x0000000000007918 */ /* 0x000fc00000000000 */
[----:B------:R-:W-:-:S00]  /*0390*/  NOP ;  /* 0x0000000000007918 */ /* 0x000fc00000000000 */
[----:B------:R-:W-:-:S00]  /*03a0*/  NOP ;  /* 0x0000000000007918 */ /* 0x000fc00000000000 */
[----:B------:R-:W-:-:S00]  /*03b0*/  NOP ;  /* 0x0000000000007918 */ /* 0x000fc00000000000 */
[----:B------:R-:W-:-:S00]  /*03c0*/  NOP ;  /* 0x0000000000007918 */ /* 0x000fc00000000000 */
[----:B------:R-:W-:-:S00]  /*03d0*/  NOP ;  /* 0x0000000000007918 */ /* 0x000fc00000000000 */
[----:B------:R-:W-:-:S00]  /*03e0*/  NOP ;  /* 0x0000000000007918 */ /* 0x000fc00000000000 */
[----:B------:R-:W-:-:S00]  /*03f0*/  NOP ;  /* 0x0000000000007918 */ /* 0x000fc00000000000 */
.L_x_1:


//--------------------- .nv.global.init           --------------------------
	.section	.nv.global.init,"aw",@progbits
.nv.global.init:
	.type		_$_str,@object
	.size		_$_str,(_$_str_$_2 - _$_str)
_$_str:
        /*0000*/ 	.byte	0x5f, 0x5f, 0x43, 0x55, 0x44, 0x41, 0x5f, 0x46, 0x54, 0x5a, 0x00
	.type		_$_str_$_2,@object
	.size		_$_str_$_2,(.L_1 - _$_str_$_2)
_$_str_$_2:
        /*000b*/ 	.byte	0x5f, 0x5f, 0x43, 0x55, 0x44, 0x41, 0x5f, 0x50, 0x52, 0x45, 0x43, 0x5f, 0x53, 0x51, 0x52, 0x54
        /*001b*/ 	.byte	0x00
.L_1:


//--------------------- .nv.constant0.triton_poi_fused__native_batch_norm_legit_no_training_leaky_relu_6 --------------------------
	.section	.nv.constant0.triton_poi_fused__native_batch_norm_legit_no_training_leaky_relu_6,"a",@progbits
	.sectionflags	@""
	.align	4
.nv.constant0.triton_poi_fused__native_batch_norm_legit_no_training_leaky_relu_6:
	.zero		580
